	.headerflags	@"EF_CUDA_TEXMODE_UNIFIED EF_CUDA_64BIT_ADDRESS EF_CUDA_ACCELERATORS EF_CUDA_SM90 EF_CUDA_VIRTUAL_SM(EF_CUDA_SM90)"
	.elftype	@"ET_EXEC"


//--------------------- .nv.info                  --------------------------
	.section	.nv.info,"",@"SHT_CUDA_INFO"
	.align	4


	//----- nvinfo : EIATTR_REGCOUNT
	.align		4
        /*0000*/ 	.byte	0x04, 0x2f
        /*0002*/ 	.short	(.L_1 - .L_0)
	.align		4
.L_0:
        /*0004*/ 	.word	index@(triton_poi_fused_convolution_1)
        /*0008*/ 	.word	0x00000012


	//----- nvinfo : EIATTR_MIN_STACK_SIZE
	.align		4
.L_1:
        /*000c*/ 	.byte	0x04, 0x12
        /*000e*/ 	.short	(.L_3 - .L_2)
	.align		4
.L_2:
        /*0010*/ 	.word	index@(triton_poi_fused_convolution_1)
        /*0014*/ 	.word	0x00000000


	//----- nvinfo : EIATTR_FRAME_SIZE
	.align		4
.L_3:
        /*0018*/ 	.byte	0x04, 0x11
        /*001a*/ 	.short	(.L_5 - .L_4)
	.align		4
.L_4:
        /*001c*/ 	.word	index@(triton_poi_fused_convolution_1)
        /*0020*/ 	.word	0x00000000


	//----- nvinfo : EIATTR_MIN_STACK_SIZE
	.align		4
.L_5:
        /*0024*/ 	.byte	0x04, 0x12
        /*0026*/ 	.short	(.L_7 - .L_6)
	.align		4
.L_6:
        /*0028*/ 	.word	index@(triton_poi_fused_convolution_1)
        /*002c*/ 	.word	0x00000000
.L_7:


//--------------------- .nv.info.triton_poi_fused_convolution_1 --------------------------
	.section	.nv.info.triton_poi_fused_convolution_1,"",@"SHT_CUDA_INFO"
	.sectionflags	@""
	.align	4


	//----- nvinfo : EIATTR_CUDA_API_VERSION
	.align		4
        /*0000*/ 	.byte	0x04, 0x37
        /*0002*/ 	.short	(.L_9 - .L_8)
.L_8:
        /*0004*/ 	.word	0x0000007c


	//----- nvinfo : EIATTR_KPARAM_INFO
	.align		4
.L_9:
        /*0008*/ 	.byte	0x04, 0x17
        /*000a*/ 	.short	(.L_11 - .L_10)
.L_10:
        /*000c*/ 	.word	0x00000000
        /*0010*/ 	.short	0x0002
        /*0012*/ 	.short	0x0010
        /*0014*/ 	.byte	0x00, 0xf0, 0x11, 0x00


	//----- nvinfo : EIATTR_KPARAM_INFO
	.align		4
.L_11:
        /*0018*/ 	.byte	0x04, 0x17
        /*001a*/ 	.short	(.L_13 - .L_12)
.L_12:
        /*001c*/ 	.word	0x00000000
        /*0020*/ 	.short	0x0001
        /*0022*/ 	.short	0x0008
        /*0024*/ 	.byte	0x00, 0xf4, 0x21, 0x00


	//----- nvinfo : EIATTR_KPARAM_INFO
	.align		4
.L_13:
        /*0028*/ 	.byte	0x04, 0x17
        /*002a*/ 	.short	(.L_15 - .L_14)
.L_14:
        /*002c*/ 	.word	0x00000000
        /*0030*/ 	.short	0x0000
        /*0032*/ 	.short	0x0000
        /*0034*/ 	.byte	0x00, 0xf4, 0x21, 0x00


	//----- nvinfo : EIATTR_SPARSE_MMA_MASK
	.align		4
.L_15:
        /*0038*/ 	.byte	0x03, 0x50
        /*003a*/ 	.short	0x0000


	//----- nvinfo : EIATTR_MAXREG_COUNT
	.align		4
        /*003c*/ 	.byte	0x03, 0x1b
        /*003e*/ 	.short	0x00ff


	//----- nvinfo : EIATTR_EXIT_INSTR_OFFSETS
	.align		4
        /*0040*/ 	.byte	0x04, 0x1c
        /*0042*/ 	.short	(.L_17 - .L_16)


	//   ....[0]....
.L_16:
        /*0044*/ 	.word	0x00000280


	//----- nvinfo : EIATTR_REQNTID
	.align		4
.L_17:
        /*0048*/ 	.byte	0x04, 0x10
        /*004a*/ 	.short	(.L_19 - .L_18)
.L_18:
        /*004c*/ 	.word	0x00000080
        /*0050*/ 	.word	0x00000001
        /*0054*/ 	.word	0x00000001


	//----- nvinfo : EIATTR_CBANK_PARAM_SIZE
	.align		4
.L_19:
        /*0058*/ 	.byte	0x03, 0x19
        /*005a*/ 	.short	0x0014


	//----- nvinfo : EIATTR_PARAM_CBANK
	.align		4
        /*005c*/ 	.byte	0x04, 0x0a
        /*005e*/ 	.short	(.L_21 - .L_20)
	.align		4
.L_20:
        /*0060*/ 	.word	index@(.nv.constant0.triton_poi_fused_convolution_1)
        /*0064*/ 	.short	0x0210
        /*0066*/ 	.short	0x0014


	//----- nvinfo : EIATTR_SW_WAR
	.align		4
.L_21:
        /*0068*/ 	.byte	0x04, 0x36
        /*006a*/ 	.short	(.L_23 - .L_22)
.L_22:
        /*006c*/ 	.word	0x00000008
.L_23:


//--------------------- .nv.callgraph             --------------------------
	.section	.nv.callgraph,"",@"SHT_CUDA_CALLGRAPH"
	.align	4
	.sectionentsize	8
	.align		4
        /*0000*/ 	.word	0x00000000
	.align		4
        /*0004*/ 	.word	0xffffffff
	.align		4
        /*0008*/ 	.word	0x00000000
	.align		4
        /*000c*/ 	.word	0xfffffffe
	.align		4
        /*0010*/ 	.word	0x00000000
	.align		4
        /*0014*/ 	.word	0xfffffffd
	.align		4
        /*0018*/ 	.word	0x00000000
	.align		4
        /*001c*/ 	.word	0xfffffffc


//--------------------- .text.triton_poi_fused_convolution_1 --------------------------
	.section	.text.triton_poi_fused_convolution_1,"ax",@progbits
	.align	128
        .global         triton_poi_fused_convolution_1
        .type           triton_poi_fused_convolution_1,@function
        .size           triton_poi_fused_convolution_1,(.L_x_1 - triton_poi_fused_convolution_1)
        .other          triton_poi_fused_convolution_1,@"STO_CUDA_ENTRY STV_DEFAULT"
triton_poi_fused_convolution_1:
.text.triton_poi_fused_convolution_1:
[----:B------:R-:W-:Y:S01]  /*0000*/  LDC R1, c[0x0][0x28] ;  /* 0x00000a00ff017b82 */ /* 0x000fe20000000800 */
[----:B------:R-:W1:Y:S07]  /*0010*/  S2R R0, SR_TID.X ;  /* 0x0000000000007919 */ /* 0x000e6e0000002100 */
[----:B------:R-:W2:Y:S01]  /*0020*/  LDC.64 R4, c[0x0][0x210] ;  /* 0x00008400ff047b82 */ /* 0x000ea20000000a00 */
[----:B------:R-:W-:Y:S01]  /*0030*/  ULDC.64 UR4, c[0x0][0x208] ;  /* 0x0000820000047ab9 */ /* 0x000fe20000000a00 */
[----:B------:R-:W3:Y:S01]  /*0040*/  S2R R9, SR_CTAID.X ;  /* 0x0000000000097919 */ /* 0x000ee20000002500 */
[----:B-1----:R-:W-:-:S02]  /*0050*/  SHF.L.U32 R0, R0, 0x2, RZ ;  /* 0x0000000200007819 */ /* 0x002fc400000006ff */
[----:B---3--:R-:W-:Y:S02]  /*0060*/  SHF.R.S32.HI R2, RZ, 0x15, R9 ;  /* 0x00000015ff027819 */ /* 0x008fe40000011409 */
[----:B------:R-:W-:Y:S02]  /*0070*/  LOP3.LUT R0, R0, 0x1fc, RZ, 0xc0, !PT ;  /* 0x000001fc00007812 */ /* 0x000fe400078ec0ff */
[----:B------:R-:W-:Y:S02]  /*0080*/  SGXT R2, R2, 0x1 ;  /* 0x000000010202781a */ /* 0x000fe40000000200 */
[----:B------:R-:W-:-:S04]  /*0090*/  LEA R9, R9, R0, 0xa ;  /* 0x0000000009097211 */ /* 0x000fc800078e50ff */
[----:B------:R-:W-:Y:S02]  /*00a0*/  LEA.HI R0, R2, R9, RZ, 0xa ;  /* 0x0000000902007211 */ /* 0x000fe400078f50ff */
[----:B------:R-:W1:Y:S02]  /*00b0*/  LDC.64 R2, c[0x0][0x218] ;  /* 0x00008600ff027b82 */ /* 0x000e640000000a00 */
[----:B------:R-:W-:Y:S02]  /*00c0*/  IADD3 R6, R0, 0x200, RZ ;  /* 0x0000020000067810 */ /* 0x000fe40007ffe0ff */
[----:B------:R-:W-:Y:S02]  /*00d0*/  SHF.R.S32.HI R0, RZ, 0xa, R0 ;  /* 0x0000000aff007819 */ /* 0x000fe40000011400 */
[----:B------:R-:W-:-:S03]  /*00e0*/  SHF.R.S32.HI R6, RZ, 0xa, R6 ;  /* 0x0000000aff067819 */ /* 0x000fc60000011406 */
[----:B------:R-:W-:-:S04]  /*00f0*/  IMAD.HI R7, R0, 0x2aaaaaab, RZ ;  /* 0x2aaaaaab00077827 */ /* 0x000fc800078e02ff */
[----:B------:R-:W-:Y:S01]  /*0100*/  IMAD.HI R10, R6, 0x2aaaaaab, RZ ;  /* 0x2aaaaaab060a7827 */ /* 0x000fe200078e02ff */
[----:B------:R-:W-:-:S04]  /*0110*/  SHF.R.U32.HI R8, RZ, 0x1f, R7 ;  /* 0x0000001fff087819 */ /* 0x000fc80000011607 */
[----:B------:R-:W-:Y:S02]  /*0120*/  SHF.R.U32.HI R11, RZ, 0x1f, R10 ;  /* 0x0000001fff0b7819 */ /* 0x000fe4000001160a */
[----:B------:R-:W-:Y:S01]  /*0130*/  LEA.HI R7, R7, R8, RZ, 0x1b ;  /* 0x0000000807077211 */ /* 0x000fe200078fd8ff */
[----:B--2---:R-:W-:Y:S01]  /*0140*/  IMAD.WIDE R8, R9, 0x4, R4 ;  /* 0x0000000409087825 */ /* 0x004fe200078e0204 */
[----:B------:R-:W-:-:S03]  /*0150*/  LEA.HI R11, R10, R11, RZ, 0x1b ;  /* 0x0000000b0a0b7211 */ /* 0x000fc600078fd8ff */
[----:B------:R-:W-:Y:S02]  /*0160*/  IMAD R7, R7, -0xc0, R0 ;  /* 0xffffff4007077824 */ /* 0x000fe400078e0200 */
[----:B------:R-:W-:Y:S02]  /*0170*/  IMAD R13, R11, -0xc0, R6 ;  /* 0xffffff400b0d7824 */ /* 0x000fe400078e0206 */
[--C-:B-1----:R-:W-:Y:S02]  /*0180*/  IMAD.WIDE R10, R7, 0x4, R2.reuse ;  /* 0x00000004070a7825 */ /* 0x102fe400078e0202 */
[----:B------:R-:W2:Y:S02]  /*0190*/  LDG.E.128 R4, desc[UR4][R8.64] ;  /* 0x0000000408047981 */ /* 0x000ea4000c1e1d00 */
[----:B------:R-:W-:Y:S02]  /*01a0*/  IMAD.WIDE R2, R13, 0x4, R2 ;  /* 0x000000040d027825 */ /* 0x000fe400078e0202 */
[----:B------:R-:W2:Y:S04]  /*01b0*/  LDG.E.EL R10, desc[UR4][R10.64] ;  /* 0x000000040a0a7981 */ /* 0x000ea8000c2e1900 */
[----:B------:R-:W3:Y:S04]  /*01c0*/  LDG.E.EL R2, desc[UR4][R2.64] ;  /* 0x0000000402027981 */ /* 0x000ee8000c2e1900 */
[----:B------:R-:W3:Y:S01]  /*01d0*/  LDG.E.128 R12, desc[UR4][R8.64+0x800] ;  /* 0x00080004080c7981 */ /* 0x000ee2000c1e1d00 */
[--C-:B--2---:R-:W-:Y:S01]  /*01e0*/  FADD R4, R4, R10.reuse ;  /* 0x0000000a04047221 */ /* 0x104fe20000000000 */
[--C-:B------:R-:W-:Y:S01]  /*01f0*/  FADD R5, R5, R10.reuse ;  /* 0x0000000a05057221 */ /* 0x100fe20000000000 */
[--C-:B------:R-:W-:Y:S01]  /*0200*/  FADD R6, R6, R10.reuse ;  /* 0x0000000a06067221 */ /* 0x100fe20000000000 */
[----:B------:R-:W-:Y:S01]  /*0210*/  FADD R7, R7, R10 ;  /* 0x0000000a07077221 */ /* 0x000fe20000000000 */
[--C-:B---3--:R-:W-:Y:S01]  /*0220*/  FADD R12, R12, R2.reuse ;  /* 0x000000020c0c7221 */ /* 0x108fe20000000000 */
[--C-:B------:R-:W-:Y:S01]  /*0230*/  FADD R13, R13, R2.reuse ;  /* 0x000000020d0d7221 */ /* 0x100fe20000000000 */
[--C-:B------:R-:W-:Y:S01]  /*0240*/  FADD R14, R14, R2.reuse ;  /* 0x000000020e0e7221 */ /* 0x100fe20000000000 */
[----:B------:R-:W-:Y:S01]  /*0250*/  FADD R15, R15, R2 ;  /* 0x000000020f0f7221 */ /* 0x000fe20000000000 */
[----:B------:R-:W-:Y:S04]  /*0260*/  STG.E.128 desc[UR4][R8.64], R4 ;  /* 0x0000000408007986 */ /* 0x000fe8000c101d04 */
[----:B------:R-:W-:Y:S01]  /*0270*/  STG.E.128 desc[UR4][R8.64+0x800], R12 ;  /* 0x0008000c08007986 */ /* 0x000fe2000c101d04 */
[----:B------:R-:W-:Y:S05]  /*0280*/  EXIT ;  /* 0x000000000000794d */ /* 0x000fea0003800000 */
.L_x_0:
[----:B------:R-:W-:-:S00]  /*0290*/  BRA `(.L_x_0) ;  /* 0xfffffffc00fc7947 */ /* 0x000fc0000383ffff */
[----:B------:R-:W-:-:S00]  /*02a0*/  NOP ;  /* 0x0000000000007918 */ /* 0x000fc00000000000 */
        /* <DEDUP_REMOVED lines=13> */
.L_x_1:


//--------------------- .nv.constant0.triton_poi_fused_convolution_1 --------------------------
	.section	.nv.constant0.triton_poi_fused_convolution_1,"a",@progbits
	.sectionflags	@""
	.align	4
.nv.constant0.triton_poi_fused_convolution_1:
	.zero		548
